//
// Generated by NVIDIA NVVM Compiler
//
// Compiler Build ID: CL-36424714
// Cuda compilation tools, release 13.0, V13.0.88
// Based on NVVM 20.0.0
//

.version 9.0
.target sm_100
.address_size 64

	// .globl	_Z10add_scalarPfif

.visible .entry _Z10add_scalarPfif(
	.param .u64 .ptr .align 1 _Z10add_scalarPfif_param_0,
	.param .u32 _Z10add_scalarPfif_param_1,
	.param .f32 _Z10add_scalarPfif_param_2
)
{
	.reg .pred 	%p<2>;
	.reg .b32 	%r<6>;
	.reg .b32 	%f<4>;
	.reg .b64 	%rd<5>;

	ld.param.u64 	%rd1, [_Z10add_scalarPfif_param_0];
	ld.param.u32 	%r2, [_Z10add_scalarPfif_param_1];
	ld.param.f32 	%f1, [_Z10add_scalarPfif_param_2];
	mov.u32 	%r3, %ctaid.x;
	mov.u32 	%r4, %ntid.x;
	mov.u32 	%r5, %tid.x;
	mad.lo.s32 	%r1, %r3, %r4, %r5;
	setp.ge.s32 	%p1, %r1, %r2;
	@%p1 bra 	$L__BB0_2;
	cvta.to.global.u64 	%rd2, %rd1;
	mul.wide.s32 	%rd3, %r1, 4;
	add.s64 	%rd4, %rd2, %rd3;
	ld.global.f32 	%f2, [%rd4];
	add.f32 	%f3, %f1, %f2;
	st.global.f32 	[%rd4], %f3;
$L__BB0_2:
	ret;

}


// ===== COMPILED SASS (sm_100) =====

	.target	sm_100

	.elftype	@"ET_EXEC"


//--------------------- .note.nv.tkinfo           --------------------------
	.section	.note.nv.tkinfo,"",@"SHT_NOTE"
	.sectionflags	@"SHF_NOTE_NV_TKINFO"
	.tkinfo
        /*0018*/ 	.word	0x00000002
        /*0030*/ 	.string	""
        /*0030*/ 	.string	"ptxas"
        /*0030*/ 	.string	"Cuda compilation tools, release 13.0, V13.0.88"
        /*0030*/ 	.string	"Build cuda_13.0.r13.0/compiler.36424714_0"
        /*0030*/ 	.string	"-arch sm_100 -m 64 "



//--------------------- .note.nv.cuinfo           --------------------------
	.section	.note.nv.cuinfo,"",@"SHT_NOTE"
	.sectionflags	@"SHF_NOTE_NV_CUINFO"
        /*0018*/ 	.short	0x0002
        /*001a*/ 	.short	0x0064
        /*001c*/ 	.short	0x0082
	.zero		2


//--------------------- .nv.info                  --------------------------
	.section	.nv.info,"",@"SHT_CUDA_INFO"
	.align	4


	//----- nvinfo : EIATTR_REGCOUNT
	.align		4
        /*0000*/ 	.byte	0x04, 0x2f
        /*0002*/ 	.short	(.L_1 - .L_0)
	.align		4
.L_0:
        /*0004*/ 	.word	index@(_Z10add_scalarPfif)
        /*0008*/ 	.word	0x00000008


	//----- nvinfo : EIATTR_FRAME_SIZE
	.align		4
.L_1:
        /*000c*/ 	.byte	0x04, 0x11
        /*000e*/ 	.short	(.L_3 - .L_2)
	.align		4
.L_2:
        /*0010*/ 	.word	index@(_Z10add_scalarPfif)
        /*0014*/ 	.word	0x00000000


	//----- nvinfo : EIATTR_MIN_STACK_SIZE
	.align		4
.L_3:
        /*0018*/ 	.byte	0x04, 0x12
        /*001a*/ 	.short	(.L_5 - .L_4)
	.align		4
.L_4:
        /*001c*/ 	.word	index@(_Z10add_scalarPfif)
        /*0020*/ 	.word	0x00000000
.L_5:


//--------------------- .nv.compat                --------------------------
	.section	.nv.compat,"",@"SHT_CUDA_COMPAT_INFO"
	.align	4
        /*0000*/ 	.byte	0x02, 0x09, 0x00, 0x00, 0x02, 0x02, 0x01, 0x00, 0x02, 0x05, 0x05, 0x00, 0x03, 0x07, 0x01, 0x01
        /*0010*/ 	.byte	0x02, 0x03, 0x00, 0x00, 0x02, 0x06, 0x01, 0x00, 0x04, 0x0b, 0x08, 0x00, 0x09, 0x00, 0x00, 0x00
        /*0020*/ 	.byte	0x00, 0x00, 0x00, 0x00


//--------------------- .nv.info._Z10add_scalarPfif --------------------------
	.section	.nv.info._Z10add_scalarPfif,"",@"SHT_CUDA_INFO"
	.sectionflags	@""
	.align	4


	//----- nvinfo : EIATTR_CUDA_API_VERSION
	.align		4
        /*0000*/ 	.byte	0x04, 0x37
        /*0002*/ 	.short	(.L_7 - .L_6)
.L_6:
        /*0004*/ 	.word	0x00000082


	//----- nvinfo : EIATTR_KPARAM_INFO
	.align		4
.L_7:
        /*0008*/ 	.byte	0x04, 0x17
        /*000a*/ 	.short	(.L_9 - .L_8)
.L_8:
        /*000c*/ 	.word	0x00000000
        /*0010*/ 	.short	0x0002
        /*0012*/ 	.short	0x000c
        /*0014*/ 	.byte	0x00, 0xf0, 0x11, 0x00


	//----- nvinfo : EIATTR_KPARAM_INFO
	.align		4
.L_9:
        /*0018*/ 	.byte	0x04, 0x17
        /*001a*/ 	.short	(.L_11 - .L_10)
.L_10:
        /*001c*/ 	.word	0x00000000
        /*0020*/ 	.short	0x0001
        /*0022*/ 	.short	0x0008
        /*0024*/ 	.byte	0x00, 0xf0, 0x11, 0x00


	//----- nvinfo : EIATTR_KPARAM_INFO
	.align		4
.L_11:
        /*0028*/ 	.byte	0x04, 0x17
        /*002a*/ 	.short	(.L_13 - .L_12)
.L_12:
        /*002c*/ 	.word	0x00000000
        /*0030*/ 	.short	0x0000
        /*0032*/ 	.short	0x0000
        /*0034*/ 	.byte	0x00, 0xf5, 0x21, 0x00


	//----- nvinfo : EIATTR_SPARSE_MMA_MASK
	.align		4
.L_13:
        /*0038*/ 	.byte	0x03, 0x50
        /*003a*/ 	.short	0x0000


	//----- nvinfo : EIATTR_MAXREG_COUNT
	.align		4
        /*003c*/ 	.byte	0x03, 0x1b
        /*003e*/ 	.short	0x00ff


	//----- nvinfo : EIATTR_MERCURY_ISA_VERSION
	.align		4
        /*0040*/ 	.byte	0x03, 0x5f
        /*0042*/ 	.short	0x0101


	//----- nvinfo : EIATTR_VRC_CTA_INIT_COUNT
	.align		4
        /*0044*/ 	.byte	0x02, 0x4a
	.zero		1
	.zero		1


	//----- nvinfo : EIATTR_EXIT_INSTR_OFFSETS
	.align		4
        /*0048*/ 	.byte	0x04, 0x1c
        /*004a*/ 	.short	(.L_15 - .L_14)


	//   ....[0]....
.L_14:
        /*004c*/ 	.word	0x00000070


	//   ....[1]....
        /*0050*/ 	.word	0x000000f0


	//----- nvinfo : EIATTR_CBANK_PARAM_SIZE
	.align		4
.L_15:
        /*0054*/ 	.byte	0x03, 0x19
        /*0056*/ 	.short	0x0010


	//----- nvinfo : EIATTR_PARAM_CBANK
	.align		4
        /*0058*/ 	.byte	0x04, 0x0a
        /*005a*/ 	.short	(.L_17 - .L_16)
	.align		4
.L_16:
        /*005c*/ 	.word	index@(.nv.constant0._Z10add_scalarPfif)
        /*0060*/ 	.short	0x0380
        /*0062*/ 	.short	0x0010


	//----- nvinfo : EIATTR_SW_WAR
	.align		4
.L_17:
        /*0064*/ 	.byte	0x04, 0x36
        /*0066*/ 	.short	(.L_19 - .L_18)
.L_18:
        /*0068*/ 	.word	0x00000008
.L_19:


//--------------------- .nv.callgraph             --------------------------
	.section	.nv.callgraph,"",@"SHT_CUDA_CALLGRAPH"
	.align	4
	.sectionentsize	8
	.align		4
        /*0000*/ 	.word	0x00000000
	.align		4
        /*0004*/ 	.word	0xffffffff
	.align		4
        /*0008*/ 	.word	0x00000000
	.align		4
        /*000c*/ 	.word	0xfffffffe
	.align		4
        /*0010*/ 	.word	0x00000000
	.align		4
        /*0014*/ 	.word	0xfffffffd
	.align		4
        /*0018*/ 	.word	0x00000000
	.align		4
        /*001c*/ 	.word	0xfffffffc


//--------------------- .text._Z10add_scalarPfif  --------------------------
	.section	.text._Z10add_scalarPfif,"ax",@progbits
	.align	128
        .global         _Z10add_scalarPfif
        .type           _Z10add_scalarPfif,@function
        .size           _Z10add_scalarPfif,(.L_x_1 - _Z10add_scalarPfif)
        .other          _Z10add_scalarPfif,@"STO_CUDA_ENTRY STV_DEFAULT"
_Z10add_scalarPfif:
.text._Z10add_scalarPfif:
[----:B------:R-:W-:Y:S01]  /*0000*/  LDC R1, c[0x0][0x37c] ;  /* 0x0000df00ff017b82 */ /* 0x000fe20000000800 */
[----:B------:R-:W0:Y:S07]  /*0010*/  S2R R0, SR_TID.X ;  /* 0x0000000000007919 */ /* 0x000e2e0000002100 */
[----:B------:R-:W0:Y:S01]  /*0020*/  S2UR UR4, SR_CTAID.X ;  /* 0x00000000000479c3 */ /* 0x000e220000002500 */
[----:B------:R-:W1:Y:S07]  /*0030*/  LDCU UR5, c[0x0][0x388] ;  /* 0x00007100ff0577ac */ /* 0x000e6e0008000800 */
[----:B------:R-:W0:Y:S02]  /*0040*/  LDC R5, c[0x0][0x360] ;  /* 0x0000d800ff057b82 */ /* 0x000e240000000800 */
[----:B0-----:R-:W-:-:S05]  /*0050*/  IMAD R5, R5, UR4, R0 ;  /* 0x0000000405057c24 */ /* 0x001fca000f8e0200 */
[----:B-1----:R-:W-:-:S13]  /*0060*/  ISETP.GE.AND P0, PT, R5, UR5, PT ;  /* 0x0000000505007c0c */ /* 0x002fda000bf06270 */
[----:B------:R-:W-:Y:S05]  /*0070*/  @P0 EXIT ;  /* 0x000000000000094d */ /* 0x000fea0003800000 */
[----:B------:R-:W0:Y:S01]  /*0080*/  LDC.64 R2, c[0x0][0x380] ;  /* 0x0000e000ff027b82 */ /* 0x000e220000000a00 */
[----:B------:R-:W1:Y:S01]  /*0090*/  LDCU.64 UR4, c[0x0][0x358] ;  /* 0x00006b00ff0477ac */ /* 0x000e620008000a00 */
[----:B------:R-:W2:Y:S01]  /*00a0*/  LDCU UR6, c[0x0][0x38c] ;  /* 0x00007180ff0677ac */ /* 0x000ea20008000800 */
[----:B0-----:R-:W-:-:S05]  /*00b0*/  IMAD.WIDE R2, R5, 0x4, R2 ;  /* 0x0000000405027825 */ /* 0x001fca00078e0202 */
[----:B-1----:R-:W2:Y:S02]  /*00c0*/  LDG.E R0, desc[UR4][R2.64] ;  /* 0x0000000402007981 */ /* 0x002ea4000c1e1900 */
[----:B--2---:R-:W-:-:S05]  /*00d0*/  FADD R5, R0, UR6 ;  /* 0x0000000600057e21 */ /* 0x004fca0008000000 */
[----:B------:R-:W-:Y:S01]  /*00e0*/  STG.E desc[UR4][R2.64], R5 ;  /* 0x0000000502007986 */ /* 0x000fe2000c101904 */
[----:B------:R-:W-:Y:S05]  /*00f0*/  EXIT ;  /* 0x000000000000794d */ /* 0x000fea0003800000 */
.L_x_0:
[----:B------:R-:W-:-:S00]  /*0100*/  BRA `(.L_x_0) ;  /* 0xfffffffc00fc7947 */ /* 0x000fc0000383ffff */
[----:B------:R-:W-:-:S00]  /*0110*/  NOP ;  /* 0x0000000000007918 */ /* 0x000fc00000000000 */
        /* <DEDUP_REMOVED lines=14> */
.L_x_1:


//--------------------- .nv.shared.reserved.0     --------------------------
	.section	.nv.shared.reserved.0,"aw",@nobits
	.weak		__nv_reservedSMEM_offset_0_alias
	.size		__nv_reservedSMEM_offset_0_alias, 0, 64
	.other		__nv_reservedSMEM_offset_0_alias,@"STO_CUDA_RESERVED_SHARED STV_DEFAULT"
__nv_reservedSMEM_offset_0_alias:
	.zero		0
	.zero		64


//--------------------- .nv.constant0._Z10add_scalarPfif --------------------------
	.section	.nv.constant0._Z10add_scalarPfif,"a",@progbits
	.sectionflags	@""
	.align	4
.nv.constant0._Z10add_scalarPfif:
	.zero		912


//--------------------- SYMBOLS --------------------------

	.type		.nv.reservedSmem.offset0,@object
	.size		.nv.reservedSmem.offset0,0x4
